	.headerflags	@"EF_CUDA_TEXMODE_UNIFIED EF_CUDA_64BIT_ADDRESS EF_CUDA_SM86 EF_CUDA_VIRTUAL_SM(EF_CUDA_SM86)"
	.elftype	@"ET_EXEC"


//--------------------- .nv.info                  --------------------------
	.section	.nv.info,"",@"SHT_CUDA_INFO"
	.align	4


	//----- nvinfo : EIATTR_REGCOUNT
	.align		4
        /*0000*/ 	.byte	0x04, 0x2f
        /*0002*/ 	.short	(.L_2 - .L_1)
	.align		4
.L_1:
        /*0004*/ 	.word	index@(triton__0d1de)
        /*0008*/ 	.word	0x00000012


	//----- nvinfo : EIATTR_MAX_STACK_SIZE
	.align		4
.L_2:
        /*000c*/ 	.byte	0x04, 0x23
        /*000e*/ 	.short	(.L_4 - .L_3)
	.align		4
.L_3:
        /*0010*/ 	.word	index@(triton__0d1de)
        /*0014*/ 	.word	0x00000000


	//----- nvinfo : EIATTR_MIN_STACK_SIZE
	.align		4
.L_4:
        /*0018*/ 	.byte	0x04, 0x12
        /*001a*/ 	.short	(.L_6 - .L_5)
	.align		4
.L_5:
        /*001c*/ 	.word	index@(triton__0d1de)
        /*0020*/ 	.word	0x00000000


	//----- nvinfo : EIATTR_FRAME_SIZE
	.align		4
.L_6:
        /*0024*/ 	.byte	0x04, 0x11
        /*0026*/ 	.short	(.L_8 - .L_7)
	.align		4
.L_7:
        /*0028*/ 	.word	index@(triton__0d1de)
        /*002c*/ 	.word	0x00000000
.L_8:


//--------------------- .nv.info.triton__0d1de    --------------------------
	.section	.nv.info.triton__0d1de,"",@"SHT_CUDA_INFO"
	.align	4


	//----- nvinfo : EIATTR_CUDA_API_VERSION
	.align		4
        /*0000*/ 	.byte	0x04, 0x37
        /*0002*/ 	.short	(.L_10 - .L_9)
.L_9:
        /*0004*/ 	.word	0x0000007b


	//----- nvinfo : EIATTR_SW2861232_WAR
	.align		4
.L_10:
        /*0008*/ 	.byte	0x01, 0x35
	.zero		2


	//----- nvinfo : EIATTR_PARAM_CBANK
	.align		4
        /*000c*/ 	.byte	0x04, 0x0a
        /*000e*/ 	.short	(.L_12 - .L_11)
	.align		4
.L_11:
        /*0010*/ 	.word	index@(.nv.constant0.triton__0d1de)
        /*0014*/ 	.short	0x0160
        /*0016*/ 	.short	0x000c


	//----- nvinfo : EIATTR_CBANK_PARAM_SIZE
	.align		4
.L_12:
        /*0018*/ 	.byte	0x03, 0x19
        /*001a*/ 	.short	0x000c


	//----- nvinfo : EIATTR_KPARAM_INFO
	.align		4
        /*001c*/ 	.byte	0x04, 0x17
        /*001e*/ 	.short	(.L_14 - .L_13)
.L_13:
        /*0020*/ 	.word	0x00000000
        /*0024*/ 	.short	0x0001
        /*0026*/ 	.short	0x0008
        /*0028*/ 	.byte	0x00, 0xf0, 0x11, 0x00


	//----- nvinfo : EIATTR_KPARAM_INFO
	.align		4
.L_14:
        /*002c*/ 	.byte	0x04, 0x17
        /*002e*/ 	.short	(.L_16 - .L_15)
.L_15:
        /*0030*/ 	.word	0x00000000
        /*0034*/ 	.short	0x0000
        /*0036*/ 	.short	0x0000
        /*0038*/ 	.byte	0x00, 0xf0, 0x21, 0x00


	//----- nvinfo : EIATTR_MAXREG_COUNT
	.align		4
.L_16:
        /*003c*/ 	.byte	0x03, 0x1b
        /*003e*/ 	.short	0x00ff


	//----- nvinfo : EIATTR_EXIT_INSTR_OFFSETS
	.align		4
        /*0040*/ 	.byte	0x04, 0x1c
        /*0042*/ 	.short	(.L_18 - .L_17)


	//   ....[0]....
.L_17:
        /*0044*/ 	.word	0x00000db0


	//----- nvinfo : EIATTR_MAX_THREADS
	.align		4
.L_18:
        /*0048*/ 	.byte	0x04, 0x05
        /*004a*/ 	.short	(.L_20 - .L_19)
.L_19:
        /*004c*/ 	.word	0x00000080
        /*0050*/ 	.word	0x00000001
        /*0054*/ 	.word	0x00000001


	//----- nvinfo : EIATTR_CRS_STACK_SIZE
	.align		4
.L_20:
        /*0058*/ 	.byte	0x04, 0x1e
        /*005a*/ 	.short	(.L_22 - .L_21)
.L_21:
        /*005c*/ 	.word	0x00000000
.L_22:


//--------------------- .nv.rel.action            --------------------------
	.section	.nv.rel.action,"",@"SHT_CUDA_RELOCINFO"
	.align	8
	.sectionentsize	8
        /*0000*/ 	.byte	0x73, 0x00, 0x00, 0x00, 0x00, 0x00, 0x00, 0x00, 0x00, 0x00, 0x00, 0x11, 0x25, 0x00, 0x05, 0x36


//--------------------- .nv.constant0.triton__0d1de --------------------------
	.section	.nv.constant0.triton__0d1de,"a",@progbits
	.align	4
.nv.constant0.triton__0d1de:
	.zero		364


//--------------------- .text.triton__0d1de       --------------------------
	.section	.text.triton__0d1de,"ax",@progbits
	.sectioninfo	@"SHI_REGISTERS=18"
	.align	128
        .global         triton__0d1de
        .type           triton__0d1de,@function
        .size           triton__0d1de,(.L_x_25 - triton__0d1de)
        .other          triton__0d1de,@"STO_CUDA_ENTRY STV_DEFAULT"
triton__0d1de:
.text.triton__0d1de:
[----:B------:R-:W-:-:S02]  /*0000*/  MOV R1, c[0x0][0x28] ;  /* 0x00000a0000017a02 */ /* 0x000fc40000000f00 */
[----:B------:R-:W0:Y:S01]  /*0010*/  S2R R0, SR_TID.X ;  /* 0x0000000000007919 */ /* 0x000e220000002100 */
[----:B------:R-:W-:Y:S01]  /*0020*/  MOV R5, 0x2 ;  /* 0x0000000200057802 */ /* 0x000fe20000000f00 */
[----:B------:R-:W-:Y:S02]  /*0030*/  ULDC.64 UR4, c[0x0][0x118] ;  /* 0x0000460000047ab9 */ /* 0x000fe40000000a00 */
[----:B------:R-:W1:Y:S01]  /*0040*/  S2R R3, SR_CTAID.X ;  /* 0x0000000000037919 */ /* 0x000e620000002500 */
[----:B0-----:R-:W-:-:S04]  /*0050*/  SHF.L.U32 R0, R0, 0x3, RZ ;  /* 0x0000000300007819 */ /* 0x001fc800000006ff */
[----:B------:R-:W-:-:S04]  /*0060*/  LOP3.LUT R0, R0, 0x3f8, RZ, 0xc0, !PT ;  /* 0x000003f800007812 */ /* 0x000fc800078ec0ff */
[----:B-1----:R-:W-:-:S05]  /*0070*/  LEA R0, R3, R0, 0xa ;  /* 0x0000000003007211 */ /* 0x002fca00078e50ff */
[----:B------:R-:W-:-:S05]  /*0080*/  IMAD.WIDE R2, R0, R5, c[0x0][0x160] ;  /* 0x0000580000027625 */ /* 0x000fca00078e0205 */
[----:B------:R-:W2:Y:S01]  /*0090*/  LDG.E.128 R4, [R2.64] ;  /* 0x0000000402047981 */ /* 0x000ea2000c1e1d00 */
[----:B------:R-:W-:Y:S01]  /*00a0*/  BSSY B0, `(.L_x_0) ;  /* 0x0000026000007945 */ /* 0x000fe20003800000 */
[C---:B--2---:R-:W-:Y:S02]  /*00b0*/  SHF.L.U32 R0, R4.reuse, 0x10, RZ ;  /* 0x0000001004007819 */ /* 0x044fe400000006ff */
[----:B------:R-:W-:Y:S02]  /*00c0*/  PRMT R4, R4, 0x7632, R4 ;  /* 0x0000763204047816 */ /* 0x000fe40000000004 */
[----:B------:R-:W-:Y:S01]  /*00d0*/  SHF.L.U32 R8, R5, 0x10, RZ ;  /* 0x0000001005087819 */ /* 0x000fe200000006ff */
[----:B------:R-:W-:Y:S01]  /*00e0*/  FMUL R0, R0, 0.0625 ;  /* 0x3d80000000007820 */ /* 0x000fe20000400000 */
[----:B------:R-:W-:-:S03]  /*00f0*/  SHF.L.U32 R4, R4, 0x10, RZ ;  /* 0x0000001004047819 */ /* 0x000fc600000006ff */
[----:B------:R-:W-:Y:S01]  /*0100*/  FMUL R12, R0, 0.019999999552965164185 ;  /* 0x3ca3d70a000c7820 */ /* 0x000fe20000400000 */
[----:B------:R-:W-:Y:S01]  /*0110*/  PRMT R0, R5, 0x7632, R0 ;  /* 0x0000763205007816 */ /* 0x000fe20000000000 */
[----:B------:R-:W-:Y:S01]  /*0120*/  FMUL R8, R8, 0.0625 ;  /* 0x3d80000008087820 */ /* 0x000fe20000400000 */
[----:B------:R-:W-:Y:S01]  /*0130*/  PRMT R5, R6, 0x7632, R5 ;  /* 0x0000763206057816 */ /* 0x000fe20000000005 */
[----:B------:R-:W-:Y:S01]  /*0140*/  FADD.FTZ R13, |R12|, -RZ ;  /* 0x800000ff0c0d7221 */ /* 0x000fe20000010200 */
[----:B------:R-:W-:Y:S01]  /*0150*/  SHF.L.U32 R6, R6, 0x10, RZ ;  /* 0x0000001006067819 */ /* 0x000fe200000006ff */
[----:B------:R-:W-:Y:S01]  /*0160*/  FMUL R11, R4, 0.0625 ;  /* 0x3d800000040b7820 */ /* 0x000fe20000400000 */
[----:B------:R-:W-:Y:S01]  /*0170*/  SHF.L.U32 R0, R0, 0x10, RZ ;  /* 0x0000001000007819 */ /* 0x000fe200000006ff */
[----:B------:R-:W-:Y:S01]  /*0180*/  FMUL R4, R8, 0.019999999552965164185 ;  /* 0x3ca3d70a08047820 */ /* 0x000fe20000400000 */
[----:B------:R-:W-:Y:S01]  /*0190*/  FSETP.GE.AND P0, PT, R13, 0.60000002384185791016, PT ;  /* 0x3f19999a0d00780b */ /* 0x000fe20003f06000 */
[----:B------:R-:W-:Y:S01]  /*01a0*/  FMUL R11, R11, 0.019999999552965164185 ;  /* 0x3ca3d70a0b0b7820 */ /* 0x000fe20000400000 */
[----:B------:R-:W-:Y:S01]  /*01b0*/  SHF.L.U32 R10, R5, 0x10, RZ ;  /* 0x00000010050a7819 */ /* 0x000fe200000006ff */
[----:B------:R-:W-:Y:S01]  /*01c0*/  FMUL R5, R6, 0.0625 ;  /* 0x3d80000006057820 */ /* 0x000fe20000400000 */
[----:B------:R-:W-:-:S09]  /*01d0*/  FMUL R9, R0, 0.0625 ;  /* 0x3d80000000097820 */ /* 0x000fd20000400000 */
[----:B------:R-:W-:Y:S05]  /*01e0*/  @!P0 BRA `(.L_x_1) ;  /* 0x000000a000008947 */ /* 0x000fea0003800000 */
[C---:B------:R-:W-:Y:S01]  /*01f0*/  FMUL R0, R13.reuse, 2.8853900432586669922 ;  /* 0x4038aa3b0d007820 */ /* 0x040fe20000400000 */
[----:B------:R-:W-:Y:S02]  /*0200*/  MOV R15, 0x3f800000 ;  /* 0x3f800000000f7802 */ /* 0x000fe40000000f00 */
[----:B------:R-:W-:-:S03]  /*0210*/  FSETP.GE.AND P0, PT, R13, 9.010913848876953125, PT ;  /* 0x41102cb40d00780b */ /* 0x000fc60003f06000 */
[----:B------:R-:W0:Y:S02]  /*0220*/  MUFU.EX2 R0, R0 ;  /* 0x0000000000007308 */ /* 0x000e240000000800 */
[----:B0-----:R-:W-:-:S06]  /*0230*/  FADD R8, R0, 1 ;  /* 0x3f80000000087421 */ /* 0x001fcc0000000000 */
[----:B------:R-:W0:Y:S02]  /*0240*/  MUFU.RCP R8, R8 ;  /* 0x0000000800087308 */ /* 0x000e240000001000 */
[----:B0-----:R-:W-:-:S05]  /*0250*/  FFMA.FTZ R6, R8, -2, R15 ;  /* 0xc000000008067823 */ /* 0x001fca000001000f */
[----:B------:R-:W-:-:S04]  /*0260*/  FSEL R13, R6, 1, !P0 ;  /* 0x3f800000060d7808 */ /* 0x000fc80004000000 */
[----:B------:R-:W-:Y:S01]  /*0270*/  LOP3.LUT R6, R13, 0x80000000, R12, 0xf8, !PT ;  /* 0x800000000d067812 */ /* 0x000fe200078ef80c */
[----:B------:R-:W-:Y:S05]  /*0280*/  BRA `(.L_x_2) ;  /* 0x0000007000007947 */ /* 0x000fea0003800000 */
.L_x_1:
[----:B------:R-:W-:Y:S01]  /*0290*/  MOV R0, 0x3c80f082 ;  /* 0x3c80f08200007802 */ /* 0x000fe20000000f00 */
[----:B------:R-:W-:-:S04]  /*02a0*/  FMUL R13, R12, R12 ;  /* 0x0000000c0c0d7220 */ /* 0x000fc80000400000 */
[----:B------:R-:W-:-:S04]  /*02b0*/  FFMA.FTZ R0, R13, R0, -0.052303962409496307373 ;  /* 0xbd563cae0d007423 */ /* 0x000fc80000010000 */
[----:B------:R-:W-:-:S04]  /*02c0*/  FFMA.FTZ R0, R13, R0, 0.1331529766321182251 ;  /* 0x3e0859410d007423 */ /* 0x000fc80000010000 */
[----:B------:R-:W-:-:S04]  /*02d0*/  FFMA.FTZ R0, R13, R0, -0.33332768082618713379 ;  /* 0xbeaaa9ed0d007423 */ /* 0x000fc80000010000 */
[----:B------:R-:W-:-:S04]  /*02e0*/  FFMA.FTZ R13, R13, R0, RZ ;  /* 0x000000000d0d7223 */ /* 0x000fc800000100ff */
[----:B------:R-:W-:-:S02]  /*02f0*/  FFMA.FTZ R6, R12, R13, R12 ;  /* 0x0000000d0c067223 */ /* 0x000fc4000001000c */
.L_x_2:
[----:B------:R-:W-:Y:S05]  /*0300*/  BSYNC B0 ;  /* 0x0000000000007941 */ /* 0x000fea0003800000 */
.L_x_0:
[----:B------:R-:W-:Y:S01]  /*0310*/  FADD.FTZ R14, |R11|, -RZ ;  /* 0x800000ff0b0e7221 */ /* 0x000fe20000010200 */
[----:B------:R-:W-:Y:S01]  /*0320*/  BSSY B0, `(.L_x_3) ;  /* 0x0000017000007945 */ /* 0x000fe20003800000 */
[----:B------:R-:W-:Y:S01]  /*0330*/  FMUL R10, R10, 0.0625 ;  /* 0x3d8000000a0a7820 */ /* 0x000fe20000400000 */
[----:B------:R-:W-:Y:S01]  /*0340*/  FMUL R9, R9, 0.019999999552965164185 ;  /* 0x3ca3d70a09097820 */ /* 0x000fe20000400000 */
[----:B------:R-:W-:Y:S02]  /*0350*/  SHF.L.U32 R8, R7, 0x10, RZ ;  /* 0x0000001007087819 */ /* 0x000fe400000006ff */
[----:B------:R-:W-:-:S13]  /*0360*/  FSETP.GE.AND P0, PT, R14, 0.60000002384185791016, PT ;  /* 0x3f19999a0e00780b */ /* 0x000fda0003f06000 */
        /* <DEDUP_REMOVED lines=11> */
.L_x_4:
[----:B------:R-:W-:Y:S01]  /*0420*/  MOV R0, 0x3c80f082 ;  /* 0x3c80f08200007802 */ /* 0x000fe20000000f00 */
[----:B------:R-:W-:-:S04]  /*0430*/  FMUL R13, R11, R11 ;  /* 0x0000000b0b0d7220 */ /* 0x000fc80000400000 */
[----:B------:R-:W-:-:S04]  /*0440*/  FFMA.FTZ R0, R13, R0, -0.052303962409496307373 ;  /* 0xbd563cae0d007423 */ /* 0x000fc80000010000 */
[----:B------:R-:W-:-:S04]  /*0450*/  FFMA.FTZ R0, R13, R0, 0.1331529766321182251 ;  /* 0x3e0859410d007423 */ /* 0x000fc80000010000 */
[----:B------:R-:W-:-:S04]  /*0460*/  FFMA.FTZ R0, R13, R0, -0.33332768082618713379 ;  /* 0xbeaaa9ed0d007423 */ /* 0x000fc80000010000 */
[----:B------:R-:W-:-:S04]  /*0470*/  FFMA.FTZ R0, R13, R0, RZ ;  /* 0x000000000d007223 */ /* 0x000fc800000100ff */
[----:B------:R-:W-:-:S02]  /*0480*/  FFMA.FTZ R11, R11, R0, R11 ;  /* 0x000000000b0b7223 */ /* 0x000fc4000001000b */
.L_x_5:
[----:B------:R-:W-:Y:S05]  /*0490*/  BSYNC B0 ;  /* 0x0000000000007941 */ /* 0x000fea0003800000 */
.L_x_3:
[----:B------:R-:W-:Y:S01]  /*04a0*/  FADD.FTZ R14, |R4|, -RZ ;  /* 0x800000ff040e7221 */ /* 0x000fe20000010200 */
[----:B------:R-:W-:Y:S01]  /*04b0*/  PRMT R0, R7, 0x7632, R0 ;  /* 0x0000763207007816 */ /* 0x000fe20000000000 */
[----:B------:R-:W-:Y:S01]  /*04c0*/  BSSY B0, `(.L_x_6) ;  /* 0x0000016000007945 */ /* 0x000fe20003800000 */
[----:B------:R-:W-:Y:S02]  /*04d0*/  FMUL R7, R5, 0.019999999552965164185 ;  /* 0x3ca3d70a05077820 */ /* 0x000fe40000400000 */
[----:B------:R-:W-:Y:S02]  /*04e0*/  FSETP.GE.AND P0, PT, R14, 0.60000002384185791016, PT ;  /* 0x3f19999a0e00780b */ /* 0x000fe40003f06000 */
[----:B------:R-:W-:-:S11]  /*04f0*/  SHF.L.U32 R5, R0, 0x10, RZ ;  /* 0x0000001000057819 */ /* 0x000fd600000006ff */
        /* <DEDUP_REMOVED lines=11> */
.L_x_7:
[----:B------:R-:W-:Y:S01]  /*05b0*/  MOV R0, 0x3c80f082 ;  /* 0x3c80f08200007802 */ /* 0x000fe20000000f00 */
[----:B------:R-:W-:-:S04]  /*05c0*/  FMUL R13, R4, R4 ;  /* 0x00000004040d7220 */ /* 0x000fc80000400000 */
[----:B------:R-:W-:-:S04]  /*05d0*/  FFMA.FTZ R0, R13, R0, -0.052303962409496307373 ;  /* 0xbd563cae0d007423 */ /* 0x000fc80000010000 */
[----:B------:R-:W-:-:S04]  /*05e0*/  FFMA.FTZ R0, R13, R0, 0.1331529766321182251 ;  /* 0x3e0859410d007423 */ /* 0x000fc80000010000 */
[----:B------:R-:W-:-:S04]  /*05f0*/  FFMA.FTZ R0, R13, R0, -0.33332768082618713379 ;  /* 0xbeaaa9ed0d007423 */ /* 0x000fc80000010000 */
[----:B------:R-:W-:-:S04]  /*0600*/  FFMA.FTZ R13, R13, R0, RZ ;  /* 0x000000000d0d7223 */ /* 0x000fc800000100ff */
[----:B------:R-:W-:-:S02]  /*0610*/  FFMA.FTZ R4, R4, R13, R4 ;  /* 0x0000000d04047223 */ /* 0x000fc40000010004 */
.L_x_8:
[----:B------:R-:W-:Y:S05]  /*0620*/  BSYNC B0 ;  /* 0x0000000000007941 */ /* 0x000fea0003800000 */
.L_x_6:
[----:B------:R-:W-:Y:S01]  /*0630*/  FADD.FTZ R14, |R9|, -RZ ;  /* 0x800000ff090e7221 */ /* 0x000fe20000010200 */
[----:B------:R-:W-:Y:S01]  /*0640*/  BSSY B0, `(.L_x_9) ;  /* 0x0000015000007945 */ /* 0x000fe20003800000 */
[----:B------:R-:W-:-:S03]  /*0650*/  FMUL R10, R10, 0.019999999552965164185 ;  /* 0x3ca3d70a0a0a7820 */ /* 0x000fc60000400000 */
        /* <DEDUP_REMOVED lines=12> */
.L_x_10:
[----:B------:R-:W-:Y:S01]  /*0720*/  MOV R0, 0x3c80f082 ;  /* 0x3c80f08200007802 */ /* 0x000fe20000000f00 */
[----:B------:R-:W-:-:S04]  /*0730*/  FMUL R13, R9, R9 ;  /* 0x00000009090d7220 */ /* 0x000fc80000400000 */
[----:B------:R-:W-:-:S04]  /*0740*/  FFMA.FTZ R0, R13, R0, -0.052303962409496307373 ;  /* 0xbd563cae0d007423 */ /* 0x000fc80000010000 */
[----:B------:R-:W-:-:S04]  /*0750*/  FFMA.FTZ R0, R13, R0, 0.1331529766321182251 ;  /* 0x3e0859410d007423 */ /* 0x000fc80000010000 */
[----:B------:R-:W-:-:S04]  /*0760*/  FFMA.FTZ R0, R13, R0, -0.33332768082618713379 ;  /* 0xbeaaa9ed0d007423 */ /* 0x000fc80000010000 */
[----:B------:R-:W-:-:S04]  /*0770*/  FFMA.FTZ R0, R13, R0, RZ ;  /* 0x000000000d007223 */ /* 0x000fc800000100ff */
[----:B------:R-:W-:-:S02]  /*0780*/  FFMA.FTZ R9, R9, R0, R9 ;  /* 0x0000000009097223 */ /* 0x000fc40000010009 */
.L_x_11:
[----:B------:R-:W-:Y:S05]  /*0790*/  BSYNC B0 ;  /* 0x0000000000007941 */ /* 0x000fea0003800000 */
.L_x_9:
[----:B------:R-:W-:Y:S01]  /*07a0*/  FADD.FTZ R14, |R7|, -RZ ;  /* 0x800000ff070e7221 */ /* 0x000fe20000010200 */
[----:B------:R-:W-:Y:S04]  /*07b0*/  BSSY B0, `(.L_x_12) ;  /* 0x0000014000007945 */ /* 0x000fe80003800000 */
        /* <DEDUP_REMOVED lines=12> */
.L_x_13:
[----:B------:R-:W-:Y:S01]  /*0880*/  MOV R0, 0x3c80f082 ;  /* 0x3c80f08200007802 */ /* 0x000fe20000000f00 */
[----:B------:R-:W-:-:S04]  /*0890*/  FMUL R13, R7, R7 ;  /* 0x00000007070d7220 */ /* 0x000fc80000400000 */
[----:B------:R-:W-:-:S04]  /*08a0*/  FFMA.FTZ R0, R13, R0, -0.052303962409496307373 ;  /* 0xbd563cae0d007423 */ /* 0x000fc80000010000 */
[----:B------:R-:W-:-:S04]  /*08b0*/  FFMA.FTZ R0, R13, R0, 0.1331529766321182251 ;  /* 0x3e0859410d007423 */ /* 0x000fc80000010000 */
[----:B------:R-:W-:-:S04]  /*08c0*/  FFMA.FTZ R0, R13, R0, -0.33332768082618713379 ;  /* 0xbeaaa9ed0d007423 */ /* 0x000fc80000010000 */
[----:B------:R-:W-:-:S04]  /*08d0*/  FFMA.FTZ R0, R13, R0, RZ ;  /* 0x000000000d007223 */ /* 0x000fc800000100ff */
[----:B------:R-:W-:-:S02]  /*08e0*/  FFMA.FTZ R7, R7, R0, R7 ;  /* 0x0000000007077223 */ /* 0x000fc40000010007 */
.L_x_14:
[----:B------:R-:W-:Y:S05]  /*08f0*/  BSYNC B0 ;  /* 0x0000000000007941 */ /* 0x000fea0003800000 */
.L_x_12:
[----:B------:R-:W-:Y:S01]  /*0900*/  FADD.FTZ R14, |R10|, -RZ ;  /* 0x800000ff0a0e7221 */ /* 0x000fe20000010200 */
[----:B------:R-:W-:Y:S01]  /*0910*/  FMUL R8, R8, 0.0625 ;  /* 0x3d80000008087820 */ /* 0x000fe20000400000 */
[----:B------:R-:W-:Y:S03]  /*0920*/  BSSY B0, `(.L_x_15) ;  /* 0x0000015000007945 */ /* 0x000fe60003800000 */
[----:B------:R-:W-:Y:S01]  /*0930*/  FSETP.GE.AND P0, PT, R14, 0.60000002384185791016, PT ;  /* 0x3f19999a0e00780b */ /* 0x000fe20003f06000 */
[----:B------:R-:W-:-:S12]  /*0940*/  FMUL R8, R8, 0.019999999552965164185 ;  /* 0x3ca3d70a08087820 */ /* 0x000fd80000400000 */
        /* <DEDUP_REMOVED lines=11> */
.L_x_16:
[----:B------:R-:W-:Y:S01]  /*0a00*/  MOV R0, 0x3c80f082 ;  /* 0x3c80f08200007802 */ /* 0x000fe20000000f00 */
[----:B------:R-:W-:-:S04]  /*0a10*/  FMUL R13, R10, R10 ;  /* 0x0000000a0a0d7220 */ /* 0x000fc80000400000 */
[----:B------:R-:W-:-:S04]  /*0a20*/  FFMA.FTZ R0, R13, R0, -0.052303962409496307373 ;  /* 0xbd563cae0d007423 */ /* 0x000fc80000010000 */
[----:B------:R-:W-:-:S04]  /*0a30*/  FFMA.FTZ R0, R13, R0, 0.1331529766321182251 ;  /* 0x3e0859410d007423 */ /* 0x000fc80000010000 */
[----:B------:R-:W-:-:S04]  /*0a40*/  FFMA.FTZ R0, R13, R0, -0.33332768082618713379 ;  /* 0xbeaaa9ed0d007423 */ /* 0x000fc80000010000 */
[----:B------:R-:W-:-:S04]  /*0a50*/  FFMA.FTZ R13, R13, R0, RZ ;  /* 0x000000000d0d7223 */ /* 0x000fc800000100ff */
[----:B------:R-:W-:-:S02]  /*0a60*/  FFMA.FTZ R10, R10, R13, R10 ;  /* 0x0000000d0a0a7223 */ /* 0x000fc4000001000a */
.L_x_17:
[----:B------:R-:W-:Y:S05]  /*0a70*/  BSYNC B0 ;  /* 0x0000000000007941 */ /* 0x000fea0003800000 */
.L_x_15:
        /* <DEDUP_REMOVED lines=16> */
.L_x_19:
[----:B------:R-:W-:Y:S01]  /*0b80*/  MOV R0, 0x3c80f082 ;  /* 0x3c80f08200007802 */ /* 0x000fe20000000f00 */
[----:B------:R-:W-:-:S04]  /*0b90*/  FMUL R13, R8, R8 ;  /* 0x00000008080d7220 */ /* 0x000fc80000400000 */
[----:B------:R-:W-:-:S04]  /*0ba0*/  FFMA.FTZ R0, R13, R0, -0.052303962409496307373 ;  /* 0xbd563cae0d007423 */ /* 0x000fc80000010000 */
[----:B------:R-:W-:-:S04]  /*0bb0*/  FFMA.FTZ R0, R13, R0, 0.1331529766321182251 ;  /* 0x3e0859410d007423 */ /* 0x000fc80000010000 */
[----:B------:R-:W-:-:S04]  /*0bc0*/  FFMA.FTZ R0, R13, R0, -0.33332768082618713379 ;  /* 0xbeaaa9ed0d007423 */ /* 0x000fc80000010000 */
[----:B------:R-:W-:-:S04]  /*0bd0*/  FFMA.FTZ R13, R13, R0, RZ ;  /* 0x000000000d0d7223 */ /* 0x000fc800000100ff */
[----:B------:R-:W-:-:S02]  /*0be0*/  FFMA.FTZ R8, R13, R8, R8 ;  /* 0x000000080d087223 */ /* 0x000fc40000010008 */
.L_x_20:
[----:B------:R-:W-:Y:S05]  /*0bf0*/  BSYNC B0 ;  /* 0x0000000000007941 */ /* 0x000fea0003800000 */
.L_x_18:
        /* <DEDUP_REMOVED lines=14> */
.L_x_22:
[----:B------:R-:W-:Y:S01]  /*0ce0*/  MOV R0, 0x3c80f082 ;  /* 0x3c80f08200007802 */ /* 0x000fe20000000f00 */
[----:B------:R-:W-:-:S04]  /*0cf0*/  FMUL R13, R5, R5 ;  /* 0x00000005050d7220 */ /* 0x000fc80000400000 */
[----:B------:R-:W-:-:S04]  /*0d00*/  FFMA.FTZ R0, R13, R0, -0.052303962409496307373 ;  /* 0xbd563cae0d007423 */ /* 0x000fc80000010000 */
[----:B------:R-:W-:-:S04]  /*0d10*/  FFMA.FTZ R0, R13, R0, 0.1331529766321182251 ;  /* 0x3e0859410d007423 */ /* 0x000fc80000010000 */
[----:B------:R-:W-:-:S04]  /*0d20*/  FFMA.FTZ R0, R13, R0, -0.33332768082618713379 ;  /* 0xbeaaa9ed0d007423 */ /* 0x000fc80000010000 */
[----:B------:R-:W-:-:S04]  /*0d30*/  FFMA.FTZ R0, R13, R0, RZ ;  /* 0x000000000d007223 */ /* 0x000fc800000100ff */
[----:B------:R-:W-:-:S02]  /*0d40*/  FFMA.FTZ R5, R0, R5, R5 ;  /* 0x0000000500057223 */ /* 0x000fc40000010005 */
.L_x_23:
[----:B------:R-:W-:Y:S05]  /*0d50*/  BSYNC B0 ;  /* 0x0000000000007941 */ /* 0x000fea0003800000 */
.L_x_21:
[----:B------:R-:W-:Y:S02]  /*0d60*/  F2FP.BF16.PACK_AB R12, R11, R6 ;  /* 0x000000060b0c723e */ /* 0x000fe400000010ff */
[----:B------:R-:W-:Y:S02]  /*0d70*/  F2FP.BF16.PACK_AB R13, R9, R4 ;  /* 0x00000004090d723e */ /* 0x000fe400000010ff */
[----:B------:R-:W-:Y:S02]  /*0d80*/  F2FP.BF16.PACK_AB R14, R10, R7 ;  /* 0x000000070a0e723e */ /* 0x000fe400000010ff */
[----:B------:R-:W-:-:S05]  /*0d90*/  F2FP.BF16.PACK_AB R15, R5, R8 ;  /* 0x00000008050f723e */ /* 0x000fca00000010ff */
[----:B------:R-:W-:Y:S01]  /*0da0*/  STG.E.128 [R2.64], R12 ;  /* 0x0000000c02007986 */ /* 0x000fe2000c101d04 */
[----:B------:R-:W-:Y:S05]  /*0db0*/  EXIT ;  /* 0x000000000000794d */ /* 0x000fea0003800000 */
.L_x_24:
[----:B------:R-:W-:-:S00]  /*0dc0*/  BRA `(.L_x_24) ;  /* 0xfffffff000007947 */ /* 0x000fc0000383ffff */
[----:B------:R-:W-:-:S00]  /*0dd0*/  NOP ;  /* 0x0000000000007918 */ /* 0x000fc00000000000 */
        /* <DEDUP_REMOVED lines=10> */
.L_x_25:


//--------------------- .nv.global.init           --------------------------
	.section	.nv.global.init,"aw",@progbits
.nv.global.init:
	.type		_$_str,@object
	.size		_$_str,(.L_0 - _$_str)
_$_str:
        /*0000*/ 	.byte	0x5f, 0x5f, 0x43, 0x55, 0x44, 0x41, 0x5f, 0x46, 0x54, 0x5a, 0x00
.L_0:
